//
// Generated by NVIDIA NVVM Compiler
//
// Compiler Build ID: CL-36424714
// Cuda compilation tools, release 13.0, V13.0.88
// Based on NVVM 20.0.0
//

.version 9.0
.target sm_100
.address_size 64

	// .globl	_Z10matrix_addPdS_S_PiS0_

.visible .entry _Z10matrix_addPdS_S_PiS0_(
	.param .u64 .ptr .align 1 _Z10matrix_addPdS_S_PiS0__param_0,
	.param .u64 .ptr .align 1 _Z10matrix_addPdS_S_PiS0__param_1,
	.param .u64 .ptr .align 1 _Z10matrix_addPdS_S_PiS0__param_2,
	.param .u64 .ptr .align 1 _Z10matrix_addPdS_S_PiS0__param_3,
	.param .u64 .ptr .align 1 _Z10matrix_addPdS_S_PiS0__param_4
)
{
	.reg .pred 	%p<10>;
	.reg .b32 	%r<10>;
	.reg .b64 	%rd<49>;
	.reg .b64 	%fd<49>;

	ld.param.u64 	%rd22, [_Z10matrix_addPdS_S_PiS0__param_0];
	ld.param.u64 	%rd23, [_Z10matrix_addPdS_S_PiS0__param_1];
	ld.param.u64 	%rd24, [_Z10matrix_addPdS_S_PiS0__param_2];
	ld.param.u64 	%rd25, [_Z10matrix_addPdS_S_PiS0__param_3];
	ld.param.u64 	%rd26, [_Z10matrix_addPdS_S_PiS0__param_4];
	cvta.to.global.u64 	%rd1, %rd24;
	cvta.to.global.u64 	%rd2, %rd23;
	cvta.to.global.u64 	%rd3, %rd22;
	cvta.to.global.u64 	%rd27, %rd26;
	cvta.to.global.u64 	%rd28, %rd25;
	mov.u32 	%r1, %ctaid.x;
	ld.global.u32 	%r5, [%rd28];
	mov.u32 	%r2, %tid.x;
	mad.lo.s32 	%r6, %r5, %r1, %r2;
	cvt.u64.u32 	%rd29, %r6;
	ld.global.u32 	%r7, [%rd27];
	mul.lo.s32 	%r3, %r7, %r5;
	div.s32 	%r8, 5000, %r3;
	cvt.s64.s32 	%rd4, %r8;
	mul.lo.s64 	%rd5, %rd4, %rd29;
	add.s64 	%rd30, %rd5, %rd4;
	setp.gt.s64 	%p1, %rd30, 5000;
	setp.lt.s32 	%p2, %r8, 1;
	or.pred  	%p3, %p1, %p2;
	@%p3 bra 	$L__BB0_5;
	mov.b64 	%rd45, 0;
$L__BB0_2:
	add.s64 	%rd33, %rd45, %rd5;
	mul.lo.s64 	%rd7, %rd33, 5000;
	mov.b64 	%rd46, 0;
$L__BB0_3:
	add.s64 	%rd34, %rd46, %rd7;
	shl.b64 	%rd35, %rd34, 3;
	add.s64 	%rd36, %rd3, %rd35;
	ld.global.f64 	%fd1, [%rd36];
	add.s64 	%rd37, %rd2, %rd35;
	ld.global.f64 	%fd2, [%rd37];
	add.f64 	%fd3, %fd1, %fd2;
	add.s64 	%rd38, %rd1, %rd35;
	st.global.f64 	[%rd38], %fd3;
	ld.global.f64 	%fd4, [%rd36+8];
	ld.global.f64 	%fd5, [%rd37+8];
	add.f64 	%fd6, %fd4, %fd5;
	st.global.f64 	[%rd38+8], %fd6;
	ld.global.f64 	%fd7, [%rd36+16];
	ld.global.f64 	%fd8, [%rd37+16];
	add.f64 	%fd9, %fd7, %fd8;
	st.global.f64 	[%rd38+16], %fd9;
	ld.global.f64 	%fd10, [%rd36+24];
	ld.global.f64 	%fd11, [%rd37+24];
	add.f64 	%fd12, %fd10, %fd11;
	st.global.f64 	[%rd38+24], %fd12;
	ld.global.f64 	%fd13, [%rd36+32];
	ld.global.f64 	%fd14, [%rd37+32];
	add.f64 	%fd15, %fd13, %fd14;
	st.global.f64 	[%rd38+32], %fd15;
	ld.global.f64 	%fd16, [%rd36+40];
	ld.global.f64 	%fd17, [%rd37+40];
	add.f64 	%fd18, %fd16, %fd17;
	st.global.f64 	[%rd38+40], %fd18;
	ld.global.f64 	%fd19, [%rd36+48];
	ld.global.f64 	%fd20, [%rd37+48];
	add.f64 	%fd21, %fd19, %fd20;
	st.global.f64 	[%rd38+48], %fd21;
	ld.global.f64 	%fd22, [%rd36+56];
	ld.global.f64 	%fd23, [%rd37+56];
	add.f64 	%fd24, %fd22, %fd23;
	st.global.f64 	[%rd38+56], %fd24;
	add.s64 	%rd46, %rd46, 8;
	setp.ne.s64 	%p4, %rd46, 5000;
	@%p4 bra 	$L__BB0_3;
	add.s64 	%rd45, %rd45, 1;
	setp.ne.s64 	%p5, %rd45, %rd4;
	@%p5 bra 	$L__BB0_2;
$L__BB0_5:
	mul.lo.s32 	%r9, %r1, %r2;
	setp.ne.s32 	%p6, %r9, 0;
	@%p6 bra 	$L__BB0_11;
	rem.s32 	%r4, 5000, %r3;
	setp.eq.s32 	%p7, %r4, 0;
	@%p7 bra 	$L__BB0_11;
	add.s64 	%rd11, %rd3, 199960056;
	add.s64 	%rd12, %rd2, 199960056;
	add.s64 	%rd13, %rd1, 199960056;
	cvt.u64.u32 	%rd14, %r4;
	mov.b64 	%rd47, 0;
$L__BB0_8:
	mul.lo.s64 	%rd41, %rd47, -40000;
	add.s64 	%rd16, %rd11, %rd41;
	add.s64 	%rd17, %rd12, %rd41;
	add.s64 	%rd18, %rd13, %rd41;
	mov.b64 	%rd48, 0;
$L__BB0_9:
	add.s64 	%rd42, %rd16, %rd48;
	ld.global.f64 	%fd25, [%rd42+-56];
	add.s64 	%rd43, %rd17, %rd48;
	ld.global.f64 	%fd26, [%rd43+-56];
	add.f64 	%fd27, %fd25, %fd26;
	add.s64 	%rd44, %rd18, %rd48;
	st.global.f64 	[%rd44+-56], %fd27;
	ld.global.f64 	%fd28, [%rd42+-48];
	ld.global.f64 	%fd29, [%rd43+-48];
	add.f64 	%fd30, %fd28, %fd29;
	st.global.f64 	[%rd44+-48], %fd30;
	ld.global.f64 	%fd31, [%rd42+-40];
	ld.global.f64 	%fd32, [%rd43+-40];
	add.f64 	%fd33, %fd31, %fd32;
	st.global.f64 	[%rd44+-40], %fd33;
	ld.global.f64 	%fd34, [%rd42+-32];
	ld.global.f64 	%fd35, [%rd43+-32];
	add.f64 	%fd36, %fd34, %fd35;
	st.global.f64 	[%rd44+-32], %fd36;
	ld.global.f64 	%fd37, [%rd42+-24];
	ld.global.f64 	%fd38, [%rd43+-24];
	add.f64 	%fd39, %fd37, %fd38;
	st.global.f64 	[%rd44+-24], %fd39;
	ld.global.f64 	%fd40, [%rd42+-16];
	ld.global.f64 	%fd41, [%rd43+-16];
	add.f64 	%fd42, %fd40, %fd41;
	st.global.f64 	[%rd44+-16], %fd42;
	ld.global.f64 	%fd43, [%rd42+-8];
	ld.global.f64 	%fd44, [%rd43+-8];
	add.f64 	%fd45, %fd43, %fd44;
	st.global.f64 	[%rd44+-8], %fd45;
	ld.global.f64 	%fd46, [%rd42];
	ld.global.f64 	%fd47, [%rd43];
	add.f64 	%fd48, %fd46, %fd47;
	st.global.f64 	[%rd44], %fd48;
	add.s64 	%rd48, %rd48, 64;
	setp.ne.s64 	%p8, %rd48, 40000;
	@%p8 bra 	$L__BB0_9;
	add.s64 	%rd47, %rd47, 1;
	setp.ne.s64 	%p9, %rd47, %rd14;
	@%p9 bra 	$L__BB0_8;
$L__BB0_11:
	ret;

}


// ===== COMPILED SASS (sm_100) =====

	.target	sm_100

	.elftype	@"ET_EXEC"


//--------------------- .note.nv.tkinfo           --------------------------
	.section	.note.nv.tkinfo,"",@"SHT_NOTE"
	.sectionflags	@"SHF_NOTE_NV_TKINFO"
	.tkinfo
        /*0018*/ 	.word	0x00000002
        /*0030*/ 	.string	""
        /*0030*/ 	.string	"ptxas"
        /*0030*/ 	.string	"Cuda compilation tools, release 13.0, V13.0.88"
        /*0030*/ 	.string	"Build cuda_13.0.r13.0/compiler.36424714_0"
        /*0030*/ 	.string	"-arch sm_100 -m 64 "



//--------------------- .note.nv.cuinfo           --------------------------
	.section	.note.nv.cuinfo,"",@"SHT_NOTE"
	.sectionflags	@"SHF_NOTE_NV_CUINFO"
        /*0018*/ 	.short	0x0002
        /*001a*/ 	.short	0x0064
        /*001c*/ 	.short	0x0082
	.zero		2


//--------------------- .nv.info                  --------------------------
	.section	.nv.info,"",@"SHT_CUDA_INFO"
	.align	4


	//----- nvinfo : EIATTR_REGCOUNT
	.align		4
        /*0000*/ 	.byte	0x04, 0x2f
        /*0002*/ 	.short	(.L_1 - .L_0)
	.align		4
.L_0:
        /*0004*/ 	.word	index@(_Z10matrix_addPdS_S_PiS0_)
        /*0008*/ 	.word	0x0000001e


	//----- nvinfo : EIATTR_FRAME_SIZE
	.align		4
.L_1:
        /*000c*/ 	.byte	0x04, 0x11
        /*000e*/ 	.short	(.L_3 - .L_2)
	.align		4
.L_2:
        /*0010*/ 	.word	index@(_Z10matrix_addPdS_S_PiS0_)
        /*0014*/ 	.word	0x00000000


	//----- nvinfo : EIATTR_MIN_STACK_SIZE
	.align		4
.L_3:
        /*0018*/ 	.byte	0x04, 0x12
        /*001a*/ 	.short	(.L_5 - .L_4)
	.align		4
.L_4:
        /*001c*/ 	.word	index@(_Z10matrix_addPdS_S_PiS0_)
        /*0020*/ 	.word	0x00000000
.L_5:


//--------------------- .nv.compat                --------------------------
	.section	.nv.compat,"",@"SHT_CUDA_COMPAT_INFO"
	.align	4
        /*0000*/ 	.byte	0x02, 0x09, 0x00, 0x00, 0x02, 0x02, 0x01, 0x00, 0x02, 0x05, 0x05, 0x00, 0x03, 0x07, 0x01, 0x01
        /*0010*/ 	.byte	0x02, 0x03, 0x00, 0x00, 0x02, 0x06, 0x01, 0x00, 0x04, 0x0b, 0x08, 0x00, 0x01, 0x00, 0x00, 0x00
        /*0020*/ 	.byte	0x00, 0x00, 0x00, 0x00


//--------------------- .nv.info._Z10matrix_addPdS_S_PiS0_ --------------------------
	.section	.nv.info._Z10matrix_addPdS_S_PiS0_,"",@"SHT_CUDA_INFO"
	.sectionflags	@""
	.align	4


	//----- nvinfo : EIATTR_CUDA_API_VERSION
	.align		4
        /*0000*/ 	.byte	0x04, 0x37
        /*0002*/ 	.short	(.L_7 - .L_6)
.L_6:
        /*0004*/ 	.word	0x00000082


	//----- nvinfo : EIATTR_KPARAM_INFO
	.align		4
.L_7:
        /*0008*/ 	.byte	0x04, 0x17
        /*000a*/ 	.short	(.L_9 - .L_8)
.L_8:
        /*000c*/ 	.word	0x00000000
        /*0010*/ 	.short	0x0004
        /*0012*/ 	.short	0x0020
        /*0014*/ 	.byte	0x00, 0xf5, 0x21, 0x00


	//----- nvinfo : EIATTR_KPARAM_INFO
	.align		4
.L_9:
        /*0018*/ 	.byte	0x04, 0x17
        /*001a*/ 	.short	(.L_11 - .L_10)
.L_10:
        /*001c*/ 	.word	0x00000000
        /*0020*/ 	.short	0x0003
        /*0022*/ 	.short	0x0018
        /*0024*/ 	.byte	0x00, 0xf5, 0x21, 0x00


	//----- nvinfo : EIATTR_KPARAM_INFO
	.align		4
.L_11:
        /*0028*/ 	.byte	0x04, 0x17
        /*002a*/ 	.short	(.L_13 - .L_12)
.L_12:
        /*002c*/ 	.word	0x00000000
        /*0030*/ 	.short	0x0002
        /*0032*/ 	.short	0x0010
        /*0034*/ 	.byte	0x00, 0xf5, 0x21, 0x00


	//----- nvinfo : EIATTR_KPARAM_INFO
	.align		4
.L_13:
        /*0038*/ 	.byte	0x04, 0x17
        /*003a*/ 	.short	(.L_15 - .L_14)
.L_14:
        /*003c*/ 	.word	0x00000000
        /*0040*/ 	.short	0x0001
        /*0042*/ 	.short	0x0008
        /*0044*/ 	.byte	0x00, 0xf5, 0x21, 0x00


	//----- nvinfo : EIATTR_KPARAM_INFO
	.align		4
.L_15:
        /*0048*/ 	.byte	0x04, 0x17
        /*004a*/ 	.short	(.L_17 - .L_16)
.L_16:
        /*004c*/ 	.word	0x00000000
        /*0050*/ 	.short	0x0000
        /*0052*/ 	.short	0x0000
        /*0054*/ 	.byte	0x00, 0xf5, 0x21, 0x00


	//----- nvinfo : EIATTR_SPARSE_MMA_MASK
	.align		4
.L_17:
        /*0058*/ 	.byte	0x03, 0x50
        /*005a*/ 	.short	0x0000


	//----- nvinfo : EIATTR_MAXREG_COUNT
	.align		4
        /*005c*/ 	.byte	0x03, 0x1b
        /*005e*/ 	.short	0x00ff


	//----- nvinfo : EIATTR_MERCURY_ISA_VERSION
	.align		4
        /*0060*/ 	.byte	0x03, 0x5f
        /*0062*/ 	.short	0x0101


	//----- nvinfo : EIATTR_VRC_CTA_INIT_COUNT
	.align		4
        /*0064*/ 	.byte	0x02, 0x4a
	.zero		1
	.zero		1


	//----- nvinfo : EIATTR_EXIT_INSTR_OFFSETS
	.align		4
        /*0068*/ 	.byte	0x04, 0x1c
        /*006a*/ 	.short	(.L_19 - .L_18)


	//   ....[0]....
.L_18:
        /*006c*/ 	.word	0x00000ee0


	//   ....[1]....
        /*0070*/ 	.word	0x00001030


	//   ....[2]....
        /*0074*/ 	.word	0x00001d40


	//----- nvinfo : EIATTR_CRS_STACK_SIZE
	.align		4
.L_19:
        /*0078*/ 	.byte	0x04, 0x1e
        /*007a*/ 	.short	(.L_21 - .L_20)
.L_20:
        /*007c*/ 	.word	0x00000000


	//----- nvinfo : EIATTR_CBANK_PARAM_SIZE
	.align		4
.L_21:
        /*0080*/ 	.byte	0x03, 0x19
        /*0082*/ 	.short	0x0028


	//----- nvinfo : EIATTR_PARAM_CBANK
	.align		4
        /*0084*/ 	.byte	0x04, 0x0a
        /*0086*/ 	.short	(.L_23 - .L_22)
	.align		4
.L_22:
        /*0088*/ 	.word	index@(.nv.constant0._Z10matrix_addPdS_S_PiS0_)
        /*008c*/ 	.short	0x0380
        /*008e*/ 	.short	0x0028


	//----- nvinfo : EIATTR_SW_WAR
	.align		4
.L_23:
        /*0090*/ 	.byte	0x04, 0x36
        /*0092*/ 	.short	(.L_25 - .L_24)
.L_24:
        /*0094*/ 	.word	0x00000008
.L_25:


//--------------------- .nv.callgraph             --------------------------
	.section	.nv.callgraph,"",@"SHT_CUDA_CALLGRAPH"
	.align	4
	.sectionentsize	8
	.align		4
        /*0000*/ 	.word	0x00000000
	.align		4
        /*0004*/ 	.word	0xffffffff
	.align		4
        /*0008*/ 	.word	0x00000000
	.align		4
        /*000c*/ 	.word	0xfffffffe
	.align		4
        /*0010*/ 	.word	0x00000000
	.align		4
        /*0014*/ 	.word	0xfffffffd
	.align		4
        /*0018*/ 	.word	0x00000000
	.align		4
        /*001c*/ 	.word	0xfffffffc


//--------------------- .text._Z10matrix_addPdS_S_PiS0_ --------------------------
	.section	.text._Z10matrix_addPdS_S_PiS0_,"ax",@progbits
	.align	128
        .global         _Z10matrix_addPdS_S_PiS0_
        .type           _Z10matrix_addPdS_S_PiS0_,@function
        .size           _Z10matrix_addPdS_S_PiS0_,(.L_x_7 - _Z10matrix_addPdS_S_PiS0_)
        .other          _Z10matrix_addPdS_S_PiS0_,@"STO_CUDA_ENTRY STV_DEFAULT"
_Z10matrix_addPdS_S_PiS0_:
.text._Z10matrix_addPdS_S_PiS0_:
[----:B------:R-:W-:Y:S08]  /*0000*/  LDC R1, c[0x0][0x37c] ;  /* 0x0000df00ff017b82 */ /* 0x000ff00000000800 */
[----:B------:R-:W0:Y:S01]  /*0010*/  LDC.64 R2, c[0x0][0x398] ;  /* 0x0000e600ff027b82 */ /* 0x000e220000000a00 */
[----:B------:R-:W0:Y:S07]  /*0020*/  LDCU.64 UR16, c[0x0][0x358] ;  /* 0x00006b00ff1077ac */ /* 0x000e2e0008000a00 */
[----:B------:R-:W1:Y:S01]  /*0030*/  LDC.64 R4, c[0x0][0x3a0] ;  /* 0x0000e800ff047b82 */ /* 0x000e620000000a00 */
[----:B0-----:R-:W2:Y:S04]  /*0040*/  LDG.E R3, desc[UR16][R2.64] ;  /* 0x0000001002037981 */ /* 0x001ea8000c1e1900 */
[----:B-1----:R-:W2:Y:S03]  /*0050*/  LDG.E R0, desc[UR16][R4.64] ;  /* 0x0000001004007981 */ /* 0x002ea6000c1e1900 */
[----:B------:R-:W0:Y:S01]  /*0060*/  S2UR UR8, SR_CTAID.X ;  /* 0x00000000000879c3 */ /* 0x000e220000002500 */
[----:B------:R-:W-:Y:S01]  /*0070*/  BSSY.RECONVERGENT B0, `(.L_x_0) ;  /* 0x00000e4000007945 */ /* 0x000fe20003800200 */
[----:B--2---:R-:W-:-:S05]  /*0080*/  IMAD R0, R3, R0, RZ ;  /* 0x0000000003007224 */ /* 0x004fca00078e02ff */
[-C--:B------:R-:W-:Y:S02]  /*0090*/  IABS R9, R0.reuse ;  /* 0x0000000000097213 */ /* 0x080fe40000000000 */
[----:B------:R-:W-:Y:S02]  /*00a0*/  IABS R2, R0 ;  /* 0x0000000000027213 */ /* 0x000fe40000000000 */
[----:B------:R-:W1:Y:S03]  /*00b0*/  I2F.RP R8, R9 ;  /* 0x0000000900087306 */ /* 0x000e660000209400 */
[----:B------:R-:W-:-:S05]  /*00c0*/  IMAD.MOV R2, RZ, RZ, -R2 ;  /* 0x000000ffff027224 */ /* 0x000fca00078e0a02 */
[----:B-1----:R-:W1:Y:S02]  /*00d0*/  MUFU.RCP R8, R8 ;  /* 0x0000000800087308 */ /* 0x002e640000001000 */
[----:B-1----:R-:W-:-:S06]  /*00e0*/  VIADD R6, R8, 0xffffffe ;  /* 0x0ffffffe08067836 */ /* 0x002fcc0000000000 */
[----:B------:R1:W2:Y:S02]  /*00f0*/  F2I.FTZ.U32.TRUNC.NTZ R7, R6 ;  /* 0x0000000600077305 */ /* 0x0002a4000021f000 */
[----:B-1----:R-:W-:Y:S02]  /*0100*/  IMAD.MOV.U32 R6, RZ, RZ, RZ ;  /* 0x000000ffff067224 */ /* 0x002fe400078e00ff */
[----:B--2---:R-:W-:-:S04]  /*0110*/  IMAD.MOV R10, RZ, RZ, -R7 ;  /* 0x000000ffff0a7224 */ /* 0x004fc800078e0a07 */
[----:B------:R-:W-:Y:S02]  /*0120*/  IMAD R11, R10, R9, RZ ;  /* 0x000000090a0b7224 */ /* 0x000fe400078e02ff */
[----:B------:R-:W0:Y:S02]  /*0130*/  S2R R10, SR_TID.X ;  /* 0x00000000000a7919 */ /* 0x000e240000002100 */
[----:B------:R-:W-:-:S06]  /*0140*/  IMAD.HI.U32 R7, R7, R11, R6 ;  /* 0x0000000b07077227 */ /* 0x000fcc00078e0006 */
[----:B------:R-:W-:-:S04]  /*0150*/  IMAD.HI.U32 R11, R7, 0x1388, RZ ;  /* 0x00001388070b7827 */ /* 0x000fc800078e00ff */
[----:B------:R-:W-:-:S05]  /*0160*/  IMAD R2, R11, R2, 0x1388 ;  /* 0x000013880b027424 */ /* 0x000fca00078e0202 */
[----:B------:R-:W-:-:S13]  /*0170*/  ISETP.GT.U32.AND P2, PT, R9, R2, PT ;  /* 0x000000020900720c */ /* 0x000fda0003f44070 */
[----:B------:R-:W-:Y:S01]  /*0180*/  @!P2 IMAD.IADD R2, R2, 0x1, -R9 ;  /* 0x000000010202a824 */ /* 0x000fe200078e0a09 */
[----:B------:R-:W-:Y:S01]  /*0190*/  @!P2 IADD3 R11, PT, PT, R11, 0x1, RZ ;  /* 0x000000010b0ba810 */ /* 0x000fe20007ffe0ff */
[----:B0-----:R-:W-:Y:S01]  /*01a0*/  IMAD R4, R3, UR8, R10 ;  /* 0x0000000803047c24 */ /* 0x001fe2000f8e020a */
[----:B------:R-:W-:Y:S02]  /*01b0*/  ISETP.NE.AND P2, PT, R0, RZ, PT ;  /* 0x000000ff0000720c */ /* 0x000fe40003f45270 */
[----:B------:R-:W-:Y:S02]  /*01c0*/  ISETP.GE.U32.AND P0, PT, R2, R9, PT ;  /* 0x000000090200720c */ /* 0x000fe40003f06070 */
[----:B------:R-:W-:-:S04]  /*01d0*/  LOP3.LUT R2, R0, 0x1388, RZ, 0x3c, !PT ;  /* 0x0000138800027812 */ /* 0x000fc800078e3cff */
[----:B------:R-:W-:-:S07]  /*01e0*/  ISETP.GE.AND P1, PT, R2, RZ, PT ;  /* 0x000000ff0200720c */ /* 0x000fce0003f26270 */
[----:B------:R-:W-:-:S06]  /*01f0*/  @P0 VIADD R11, R11, 0x1 ;  /* 0x000000010b0b0836 */ /* 0x000fcc0000000000 */
[----:B------:R-:W-:Y:S01]  /*0200*/  @!P1 IMAD.MOV R11, RZ, RZ, -R11 ;  /* 0x000000ffff0b9224 */ /* 0x000fe200078e0a0b */
[----:B------:R-:W-:-:S04]  /*0210*/  @!P2 LOP3.LUT R11, RZ, R0, RZ, 0x33, !PT ;  /* 0x00000000ff0ba212 */ /* 0x000fc800078e33ff */
[----:B------:R-:W-:Y:S01]  /*0220*/  SHF.R.S32.HI R12, RZ, 0x1f, R11 ;  /* 0x0000001fff0c7819 */ /* 0x000fe2000001140b */
[C---:B------:R-:W-:Y:S01]  /*0230*/  IMAD.WIDE.U32 R2, R11.reuse, R4, RZ ;  /* 0x000000040b027225 */ /* 0x040fe200078e00ff */
[----:B------:R-:W-:-:S03]  /*0240*/  ISETP.GE.AND P0, PT, R11, 0x1, PT ;  /* 0x000000010b00780c */ /* 0x000fc60003f06270 */
[----:B------:R-:W-:Y:S01]  /*0250*/  IMAD R13, R12, R4, RZ ;  /* 0x000000040c0d7224 */ /* 0x000fe200078e02ff */
[----:B------:R-:W-:-:S03]  /*0260*/  IADD3 R4, P2, PT, R11, R2, RZ ;  /* 0x000000020b047210 */ /* 0x000fc60007f5e0ff */
[----:B------:R-:W-:Y:S01]  /*0270*/  IMAD.IADD R13, R3, 0x1, R13 ;  /* 0x00000001030d7824 */ /* 0x000fe200078e020d */
[----:B------:R-:W-:-:S03]  /*0280*/  ISETP.GT.U32.AND P1, PT, R4, 0x1388, PT ;  /* 0x000013880400780c */ /* 0x000fc60003f24070 */
[----:B------:R-:W-:-:S05]  /*0290*/  IMAD.X R4, R12, 0x1, R13, P2 ;  /* 0x000000010c047824 */ /* 0x000fca00010e060d */
[----:B------:R-:W-:-:S13]  /*02a0*/  ISETP.GT.OR.EX P0, PT, R4, RZ, !P0, P1 ;  /* 0x000000ff0400720c */ /* 0x000fda0004704710 */
[----:B------:R-:W-:Y:S05]  /*02b0*/  @P0 BRA `(.L_x_1) ;  /* 0x0000000800fc0947 */ /* 0x000fea0003800000 */
[----:B------:R-:W-:Y:S01]  /*02c0*/  UMOV UR6, URZ ;  /* 0x000000ff00067c82 */ /* 0x000fe20008000000 */
[----:B------:R-:W-:-:S05]  /*02d0*/  UMOV UR7, URZ ;  /* 0x000000ff00077c82 */ /* 0x000fca0008000000 */
.L_x_3:
[----:B------:R-:W-:Y:S01]  /*02e0*/  IADD3 R14, P0, PT, R2, UR6, RZ ;  /* 0x00000006020e7c10 */ /* 0x000fe2000ff1e0ff */
[----:B------:R-:W-:Y:S01]  /*02f0*/  UIADD3 UR6, UP0, UPT, UR6, 0x1, URZ ;  /* 0x0000000106067890 */ /* 0x000fe2000ff1e0ff */
[----:B------:R-:W0:Y:S02]  /*0300*/  LDCU.64 UR10, c[0x0][0x390] ;  /* 0x00007200ff0a77ac */ /* 0x000e240008000a00 */
[----:B------:R-:W-:Y:S01]  /*0310*/  IADD3.X R15, PT, PT, R13, UR7, RZ, P0, !PT ;  /* 0x000000070d0f7c10 */ /* 0x000fe200087fe4ff */
[----:B------:R-:W-:Y:S02]  /*0320*/  UIADD3.X UR7, UPT, UPT, URZ, UR7, URZ, UP0, !UPT ;  /* 0x00000007ff077290 */ /* 0x000fe400087fe4ff */
[----:B------:R-:W-:Y:S01]  /*0330*/  ISETP.NE.U32.AND P0, PT, R11, UR6, PT ;  /* 0x000000060b007c0c */ /* 0x000fe2000bf05070 */
[----:B------:R-:W1:Y:S03]  /*0340*/  LDCU.128 UR12, c[0x0][0x380] ;  /* 0x00007000ff0c77ac */ /* 0x000e660008000c00 */
[----:B------:R-:W-:Y:S01]  /*0350*/  ISETP.NE.AND.EX P0, PT, R12, UR7, PT, P0 ;  /* 0x000000070c007c0c */ /* 0x000fe2000bf05300 */
[----:B------:R-:W-:Y:S01]  /*0360*/  UMOV UR4, URZ ;  /* 0x000000ff00047c82 */ /* 0x000fe20008000000 */
[----:B----4-:R-:W-:-:S11]  /*0370*/  UMOV UR5, URZ ;  /* 0x000000ff00057c82 */ /* 0x010fd60008000000 */
.L_x_2:
[----:B----4-:R-:W-:Y:S01]  /*0380*/  MOV R4, UR4 ;  /* 0x0000000400047c02 */ /* 0x010fe20008000f00 */
[----:B------:R-:W-:Y:S02]  /*0390*/  IMAD.U32 R5, RZ, RZ, UR5 ;  /* 0x00000005ff057e24 */ /* 0x000fe4000f8e00ff */
[----:B------:R-:W-:Y:S02]  /*03a0*/  IMAD R7, R15, 0x1388, RZ ;  /* 0x000013880f077824 */ /* 0x000fe400078e02ff */
[----:B------:R-:W-:-:S04]  /*03b0*/  IMAD.WIDE.U32 R4, R14, 0x1388, R4 ;  /* 0x000013880e047825 */ /* 0x000fc800078e0004 */
[----:B------:R-:W-:Y:S02]  /*03c0*/  IMAD.IADD R7, R5, 0x1, R7 ;  /* 0x0000000105077824 */ /* 0x000fe400078e0207 */
[----:B------:R-:W-:-:S03]  /*03d0*/  IMAD.SHL.U32 R5, R4, 0x8, RZ ;  /* 0x0000000804057824 */ /* 0x000fc600078e00ff */
[----:B------:R-:W-:Y:S02]  /*03e0*/  SHF.L.U64.HI R20, R4, 0x3, R7 ;  /* 0x0000000304147819 */ /* 0x000fe40000010207 */
[C---:B-1----:R-:W-:Y:S02]  /*03f0*/  IADD3 R8, P1, PT, R5.reuse, UR12, RZ ;  /* 0x0000000c05087c10 */ /* 0x042fe4000ff3e0ff */
[----:B------:R-:W-:Y:S02]  /*0400*/  IADD3 R6, P2, PT, R5, UR14, RZ ;  /* 0x0000000e05067c10 */ /* 0x000fe4000ff5e0ff */
[C---:B------:R-:W-:Y:S02]  /*0410*/  IADD3.X R9, PT, PT, R20.reuse, UR13, RZ, P1, !PT ;  /* 0x0000000d14097c10 */ /* 0x040fe40008ffe4ff */
[----:B------:R-:W-:-:S03]  /*0420*/  IADD3.X R7, PT, PT, R20, UR15, RZ, P2, !PT ;  /* 0x0000000f14077c10 */ /* 0x000fc600097fe4ff */
[----:B------:R-:W2:Y:S04]  /*0430*/  LDG.E.64 R16, desc[UR16][R8.64] ;  /* 0x0000001008107981 */ /* 0x000ea8000c1e1b00 */
[----:B------:R-:W2:Y:S01]  /*0440*/  LDG.E.64 R18, desc[UR16][R6.64] ;  /* 0x0000001006127981 */ /* 0x000ea2000c1e1b00 */
[----:B0-----:R-:W-:-:S04]  /*0450*/  IADD3 R4, P1, PT, R5, UR10, RZ ;  /* 0x0000000a05047c10 */ /* 0x001fc8000ff3e0ff */
[----:B------:R-:W-:Y:S01]  /*0460*/  IADD3.X R5, PT, PT, R20, UR11, RZ, P1, !PT ;  /* 0x0000000b14057c10 */ /* 0x000fe20008ffe4ff */
[----:B--2---:R-:W-:-:S07]  /*0470*/  DADD R16, R16, R18 ;  /* 0x0000000010107229 */ /* 0x004fce0000000012 */
[----:B------:R0:W-:Y:S04]  /*0480*/  STG.E.64 desc[UR16][R4.64], R16 ;  /* 0x0000001004007986 */ /* 0x0001e8000c101b10 */
[----:B------:R-:W2:Y:S04]  /*0490*/  LDG.E.64 R18, desc[UR16][R8.64+0x8] ;  /* 0x0000081008127981 */ /* 0x000ea8000c1e1b00 */
[----:B------:R-:W2:Y:S02]  /*04a0*/  LDG.E.64 R20, desc[UR16][R6.64+0x8] ;  /* 0x0000081006147981 */ /* 0x000ea4000c1e1b00 */
[----:B--2---:R-:W-:-:S07]  /*04b0*/  DADD R18, R18, R20 ;  /* 0x0000000012127229 */ /* 0x004fce0000000014 */
[----:B------:R1:W-:Y:S04]  /*04c0*/  STG.E.64 desc[UR16][R4.64+0x8], R18 ;  /* 0x0000081204007986 */ /* 0x0003e8000c101b10 */
[----:B------:R-:W2:Y:S04]  /*04d0*/  LDG.E.64 R20, desc[UR16][R8.64+0x10] ;  /* 0x0000101008147981 */ /* 0x000ea8000c1e1b00 */
[----:B------:R-:W2:Y:S02]  /*04e0*/  LDG.E.64 R22, desc[UR16][R6.64+0x10] ;  /* 0x0000101006167981 */ /* 0x000ea4000c1e1b00 */
[----:B--2---:R-:W-:-:S07]  /*04f0*/  DADD R20, R20, R22 ;  /* 0x0000000014147229 */ /* 0x004fce0000000016 */
[----:B------:R2:W-:Y:S04]  /*0500*/  STG.E.64 desc[UR16][R4.64+0x10], R20 ;  /* 0x0000101404007986 */ /* 0x0005e8000c101b10 */
[----:B------:R-:W3:Y:S04]  /*0510*/  LDG.E.64 R22, desc[UR16][R8.64+0x18] ;  /* 0x0000181008167981 */ /* 0x000ee8000c1e1b00 */
[----:B------:R-:W3:Y:S02]  /*0520*/  LDG.E.64 R24, desc[UR16][R6.64+0x18] ;  /* 0x0000181006187981 */ /* 0x000ee4000c1e1b00 */
[----:B---3--:R-:W-:-:S07]  /*0530*/  DADD R22, R22, R24 ;  /* 0x0000000016167229 */ /* 0x008fce0000000018 */
[----:B------:R3:W-:Y:S04]  /*0540*/  STG.E.64 desc[UR16][R4.64+0x18], R22 ;  /* 0x0000181604007986 */ /* 0x0007e8000c101b10 */
[----:B0-----:R-:W4:Y:S04]  /*0550*/  LDG.E.64 R16, desc[UR16][R8.64+0x20] ;  /* 0x0000201008107981 */ /* 0x001f28000c1e1b00 */
[----:B------:R-:W4:Y:S02]  /*0560*/  LDG.E.64 R24, desc[UR16][R6.64+0x20] ;  /* 0x0000201006187981 */ /* 0x000f24000c1e1b00 */
[----:B----4-:R-:W-:-:S07]  /*0570*/  DADD R16, R16, R24 ;  /* 0x0000000010107229 */ /* 0x010fce0000000018 */
[----:B------:R0:W-:Y:S04]  /*0580*/  STG.E.64 desc[UR16][R4.64+0x20], R16 ;  /* 0x0000201004007986 */ /* 0x0001e8000c101b10 */
[----:B-1----:R-:W4:Y:S04]  /*0590*/  LDG.E.64 R18, desc[UR16][R8.64+0x28] ;  /* 0x0000281008127981 */ /* 0x002f28000c1e1b00 */
[----:B------:R-:W4:Y:S02]  /*05a0*/  LDG.E.64 R24, desc[UR16][R6.64+0x28] ;  /* 0x0000281006187981 */ /* 0x000f24000c1e1b00 */
[----:B----4-:R-:W-:-:S07]  /*05b0*/  DADD R18, R18, R24 ;  /* 0x0000000012127229 */ /* 0x010fce0000000018 */
[----:B------:R1:W-:Y:S04]  /*05c0*/  STG.E.64 desc[UR16][R4.64+0x28], R18 ;  /* 0x0000281204007986 */ /* 0x0003e8000c101b10 */
[----:B--2---:R-:W2:Y:S04]  /*05d0*/  LDG.E.64 R20, desc[UR16][R8.64+0x30] ;  /* 0x0000301008147981 */ /* 0x004ea8000c1e1b00 */
[----:B------:R-:W2:Y:S02]  /*05e0*/  LDG.E.64 R24, desc[UR16][R6.64+0x30] ;  /* 0x0000301006187981 */ /* 0x000ea4000c1e1b00 */
[----:B--2---:R-:W-:-:S07]  /*05f0*/  DADD R20, R20, R24 ;  /* 0x0000000014147229 */ /* 0x004fce0000000018 */
[----:B------:R2:W-:Y:S04]  /*0600*/  STG.E.64 desc[UR16][R4.64+0x30], R20 ;  /* 0x0000301404007986 */ /* 0x0005e8000c101b10 */
[----:B---3--:R-:W3:Y:S04]  /*0610*/  LDG.E.64 R22, desc[UR16][R8.64+0x38] ;  /* 0x0000381008167981 */ /* 0x008ee8000c1e1b00 */
        /* <DEDUP_REMOVED lines=90> */
[----:B------:R-:W-:Y:S04]  /*0bc0*/  STG.E.64 desc[UR16][R4.64+0xe8], R24 ;  /* 0x0000e81804007986 */ /* 0x000fe8000c101b10 */
[----:B------:R-:W3:Y:S04]  /*0bd0*/  LDG.E.64 R18, desc[UR16][R8.64+0xf0] ;  /* 0x0000f01008127981 */ /* 0x000ee8000c1e1b00 */
[----:B--2---:R-:W3:Y:S02]  /*0be0*/  LDG.E.64 R20, desc[UR16][R6.64+0xf0] ;  /* 0x0000f01006147981 */ /* 0x004ee4000c1e1b00 */
[----:B---3--:R-:W-:-:S07]  /*0bf0*/  DADD R22, R18, R20 ;  /* 0x0000000012167229 */ /* 0x008fce0000000014 */
[----:B------:R1:W-:Y:S04]  /*0c00*/  STG.E.64 desc[UR16][R4.64+0xf0], R22 ;  /* 0x0000f01604007986 */ /* 0x0003e8000c101b10 */
[----:B------:R-:W2:Y:S04]  /*0c10*/  LDG.E.64 R18, desc[UR16][R8.64+0xf8] ;  /* 0x0000f81008127981 */ /* 0x000ea8000c1e1b00 */
[----:B------:R-:W2:Y:S02]  /*0c20*/  LDG.E.64 R20, desc[UR16][R6.64+0xf8] ;  /* 0x0000f81006147981 */ /* 0x000ea4000c1e1b00 */
[----:B--2---:R-:W-:-:S07]  /*0c30*/  DADD R26, R18, R20 ;  /* 0x00000000121a7229 */ /* 0x004fce0000000014 */
[----:B------:R-:W-:Y:S04]  /*0c40*/  STG.E.64 desc[UR16][R4.64+0xf8], R26 ;  /* 0x0000f81a04007986 */ /* 0x000fe8000c101b10 */
[----:B0-----:R-:W2:Y:S04]  /*0c50*/  LDG.E.64 R16, desc[UR16][R8.64+0x100] ;  /* 0x0001001008107981 */ /* 0x001ea8000c1e1b00 */
        /* <DEDUP_REMOVED lines=8> */
[----:B-1----:R-:W3:Y:S02]  /*0ce0*/  LDG.E.64 R22, desc[UR16][R6.64+0x110] ;  /* 0x0001101006167981 */ /* 0x002ee4000c1e1b00 */
[----:B---3--:R-:W-:-:S07]  /*0cf0*/  DADD R20, R20, R22 ;  /* 0x0000000014147229 */ /* 0x008fce0000000016 */
        /* <DEDUP_REMOVED lines=9> */
[----:B--2---:R-:W2:Y:S04]  /*0d90*/  LDG.E.64 R18, desc[UR16][R8.64+0x128] ;  /* 0x0001281008127981 */ /* 0x004ea8000c1e1b00 */
[----:B------:R-:W2:Y:S02]  /*0da0*/  LDG.E.64 R24, desc[UR16][R6.64+0x128] ;  /* 0x0001281006187981 */ /* 0x000ea4000c1e1b00 */
[----:B--2---:R-:W-:-:S07]  /*0db0*/  DADD R18, R18, R24 ;  /* 0x0000000012127229 */ /* 0x004fce0000000018 */
[----:B------:R4:W-:Y:S04]  /*0dc0*/  STG.E.64 desc[UR16][R4.64+0x128], R18 ;  /* 0x0001281204007986 */ /* 0x0009e8000c101b10 */
[----:B-1----:R-:W2:Y:S04]  /*0dd0*/  LDG.E.64 R20, desc[UR16][R8.64+0x130] ;  /* 0x0001301008147981 */ /* 0x002ea8000c1e1b00 */
[----:B------:R-:W2:Y:S02]  /*0de0*/  LDG.E.64 R24, desc[UR16][R6.64+0x130] ;  /* 0x0001301006187981 */ /* 0x000ea4000c1e1b00 */
[----:B--2---:R-:W-:-:S07]  /*0df0*/  DADD R20, R20, R24 ;  /* 0x0000000014147229 */ /* 0x004fce0000000018 */
[----:B------:R4:W-:Y:S04]  /*0e00*/  STG.E.64 desc[UR16][R4.64+0x130], R20 ;  /* 0x0001301404007986 */ /* 0x0009e8000c101b10 */
[----:B---3--:R-:W2:Y:S04]  /*0e10*/  LDG.E.64 R22, desc[UR16][R8.64+0x138] ;  /* 0x0001381008167981 */ /* 0x008ea8000c1e1b00 */
[----:B------:R-:W2:Y:S01]  /*0e20*/  LDG.E.64 R24, desc[UR16][R6.64+0x138] ;  /* 0x0001381006187981 */ /* 0x000ea2000c1e1b00 */
[----:B------:R-:W-:-:S04]  /*0e30*/  UIADD3 UR4, UP0, UPT, UR4, 0x28, URZ ;  /* 0x0000002804047890 */ /* 0x000fc8000ff1e0ff */
[----:B------:R-:W-:Y:S02]  /*0e40*/  UIADD3.X UR5, UPT, UPT, URZ, UR5, URZ, UP0, !UPT ;  /* 0x00000005ff057290 */ /* 0x000fe400087fe4ff */
[----:B------:R-:W-:-:S04]  /*0e50*/  UISETP.NE.U32.AND UP0, UPT, UR4, 0x1388, UPT ;  /* 0x000013880400788c */ /* 0x000fc8000bf05070 */
[----:B------:R-:W-:Y:S01]  /*0e60*/  UISETP.NE.AND.EX UP0, UPT, UR5, URZ, UPT, UP0 ;  /* 0x000000ff0500728c */ /* 0x000fe2000bf05300 */
[----:B--2---:R-:W-:-:S07]  /*0e70*/  DADD R22, R22, R24 ;  /* 0x0000000016167229 */ /* 0x004fce0000000018 */
[----:B------:R4:W-:Y:S01]  /*0e80*/  STG.E.64 desc[UR16][R4.64+0x138], R22 ;  /* 0x0001381604007986 */ /* 0x0009e2000c101b10 */
[----:B------:R-:W-:Y:S05]  /*0e90*/  BRA.U UP0, `(.L_x_2) ;  /* 0xfffffff500387547 */ /* 0x000fea000b83ffff */
[----:B------:R-:W-:Y:S05]  /*0ea0*/  @P0 BRA `(.L_x_3) ;  /* 0xfffffff4000c0947 */ /* 0x000fea000383ffff */
.L_x_1:
[----:B------:R-:W-:Y:S05]  /*0eb0*/  BSYNC.RECONVERGENT B0 ;  /* 0x0000000000007941 */ /* 0x000fea0003800200 */
.L_x_0:
[----:B------:R-:W-:-:S05]  /*0ec0*/  IMAD R10, R10, UR8, RZ ;  /* 0x000000080a0a7c24 */ /* 0x000fca000f8e02ff */
[----:B------:R-:W-:-:S13]  /*0ed0*/  ISETP.NE.AND P0, PT, R10, RZ, PT ;  /* 0x000000ff0a00720c */ /* 0x000fda0003f05270 */
[----:B------:R-:W-:Y:S05]  /*0ee0*/  @P0 EXIT ;  /* 0x000000000000094d */ /* 0x000fea0003800000 */
[-C--:B----4-:R-:W-:Y:S02]  /*0ef0*/  IABS R5, R0.reuse ;  /* 0x0000000000057213 */ /* 0x090fe40000000000 */
[----:B------:R-:W-:Y:S02]  /*0f00*/  IABS R6, R0 ;  /* 0x0000000000067213 */ /* 0x000fe40000000000 */
[----:B------:R-:W0:Y:S01]  /*0f10*/  I2F.RP R4, R5 ;  /* 0x0000000500047306 */ /* 0x000e220000209400 */
[----:B------:R-:W-:-:S07]  /*0f20*/  ISETP.NE.AND P1, PT, R0, RZ, PT ;  /* 0x000000ff0000720c */ /* 0x000fce0003f25270 */
[----:B0-----:R-:W0:Y:S02]  /*0f30*/  MUFU.RCP R4, R4 ;  /* 0x0000000400047308 */ /* 0x001e240000001000 */
[----:B0-----:R-:W-:-:S06]  /*0f40*/  VIADD R3, R4, 0xffffffe ;  /* 0x0ffffffe04037836 */ /* 0x001fcc0000000000 */
[----:B------:R-:W0:Y:S02]  /*0f50*/  F2I.FTZ.U32.TRUNC.NTZ R3, R3 ;  /* 0x0000000300037305 */ /* 0x000e24000021f000 */
[----:B0-----:R-:W-:-:S05]  /*0f60*/  IADD3 R2, PT, PT, RZ, -R3, RZ ;  /* 0x80000003ff027210 */ /* 0x001fca0007ffe0ff */
[----:B------:R-:W-:Y:S02]  /*0f70*/  IMAD R7, R2, R5, RZ ;  /* 0x0000000502077224 */ /* 0x000fe400078e02ff */
[----:B------:R-:W-:-:S04]  /*0f80*/  IMAD.MOV.U32 R2, RZ, RZ, RZ ;  /* 0x000000ffff027224 */ /* 0x000fc800078e00ff */
[----:B------:R-:W-:-:S04]  /*0f90*/  IMAD.HI.U32 R7, R3, R7, R2 ;  /* 0x0000000703077227 */ /* 0x000fc800078e0002 */
[----:B------:R-:W-:Y:S02]  /*0fa0*/  IMAD.MOV R2, RZ, RZ, -R6 ;  /* 0x000000ffff027224 */ /* 0x000fe400078e0a06 */
[----:B------:R-:W-:-:S04]  /*0fb0*/  IMAD.HI.U32 R7, R7, 0x1388, RZ ;  /* 0x0000138807077827 */ /* 0x000fc800078e00ff */
[----:B------:R-:W-:-:S05]  /*0fc0*/  IMAD R2, R7, R2, 0x1388 ;  /* 0x0000138807027424 */ /* 0x000fca00078e0202 */
[----:B------:R-:W-:-:S13]  /*0fd0*/  ISETP.GT.U32.AND P0, PT, R5, R2, PT ;  /* 0x000000020500720c */ /* 0x000fda0003f04070 */
[----:B------:R-:W-:-:S05]  /*0fe0*/  @!P0 IMAD.IADD R2, R2, 0x1, -R5 ;  /* 0x0000000102028824 */ /* 0x000fca00078e0a05 */
[----:B------:R-:W-:-:S13]  /*0ff0*/  ISETP.GT.U32.AND P0, PT, R5, R2, PT ;  /* 0x000000020500720c */ /* 0x000fda0003f04070 */
[----:B------:R-:W-:Y:S02]  /*1000*/  @!P0 IADD3 R2, PT, PT, R2, -R5, RZ ;  /* 0x8000000502028210 */ /* 0x000fe40007ffe0ff */
[----:B------:R-:W-:-:S04]  /*1010*/  @!P1 LOP3.LUT R2, RZ, R0, RZ, 0x33, !PT ;  /* 0x00000000ff029212 */ /* 0x000fc800078e33ff */
[----:B------:R-:W-:-:S13]  /*1020*/  ISETP.NE.AND P0, PT, R2, RZ, PT ;  /* 0x000000ff0200720c */ /* 0x000fda0003f05270 */
[----:B------:R-:W-:Y:S05]  /*1030*/  @!P0 EXIT ;  /* 0x000000000000894d */ /* 0x000fea0003800000 */
[----:B------:R-:W0:Y:S01]  /*1040*/  LDCU.128 UR8, c[0x0][0x380] ;  /* 0x00007000ff0877ac */ /* 0x000e220008000c00 */
[----:B------:R-:W1:Y:S01]  /*1050*/  LDCU.64 UR4, c[0x0][0x390] ;  /* 0x00007200ff0477ac */ /* 0x000e620008000a00 */
[----:B------:R-:W-:Y:S01]  /*1060*/  UMOV UR6, URZ ;  /* 0x000000ff00067c82 */ /* 0x000fe20008000000 */
[----:B------:R-:W-:Y:S01]  /*1070*/  UMOV UR7, URZ ;  /* 0x000000ff00077c82 */ /* 0x000fe20008000000 */
[----:B0-----:R-:W-:Y:S02]  /*1080*/  UIADD3 UR12, UP0, UPT, UR8, 0xbeb25f8, URZ ;  /* 0x0beb25f8080c7890 */ /* 0x001fe4000ff1e0ff */
[----:B------:R-:W-:Y:S02]  /*1090*/  UIADD3 UR10, UP1, UPT, UR10, 0xbeb25f8, URZ ;  /* 0x0beb25f80a0a7890 */ /* 0x000fe4000ff3e0ff */
[----:B-1----:R-:W-:Y:S02]  /*10a0*/  UIADD3 UR8, UP2, UPT, UR4, 0xbeb25f8, URZ ;  /* 0x0beb25f804087890 */ /* 0x002fe4000ff5e0ff */
[----:B------:R-:W-:-:S02]  /*10b0*/  UIADD3.X UR13, UPT, UPT, URZ, UR9, URZ, UP0, !UPT ;  /* 0x00000009ff0d7290 */ /* 0x000fc400087fe4ff */
[----:B------:R-:W-:Y:S02]  /*10c0*/  UIADD3.X UR11, UPT, UPT, URZ, UR11, URZ, UP1, !UPT ;  /* 0x0000000bff0b7290 */ /* 0x000fe40008ffe4ff */
[----:B------:R-:W-:-:S12]  /*10d0*/  UIADD3.X UR9, UPT, UPT, URZ, UR5, URZ, UP2, !UPT ;  /* 0x00000005ff097290 */ /* 0x000fd800097fe4ff */
.L_x_5:
[----:B------:R-:W-:Y:S01]  /*10e0*/  UMOV UR4, UR12 ;  /* 0x0000000c00047c82 */ /* 0x000fe20008000000 */
[----:B------:R-:W-:Y:S01]  /*10f0*/  UMOV UR5, UR13 ;  /* 0x0000000d00057c82 */ /* 0x000fe20008000000 */
[----:B------:R-:W-:Y:S02]  /*1100*/  UIMAD UR14, UR7, -0x9c40, URZ ;  /* 0xffff63c0070e78a4 */ /* 0x000fe4000f8e02ff */
[----:B------:R-:W-:Y:S02]  /*1110*/  UIMAD.WIDE.U32 UR22, UR6, -0x9c40, UR4 ;  /* 0xffff63c0061678a5 */ /* 0x000fe4000f8e0004 */
[----:B------:R-:W-:Y:S01]  /*1120*/  UIADD3 UR14, UPT, UPT, -UR6, UR14, URZ ;  /* 0x0000000e060e7290 */ /* 0x000fe2000fffe1ff */
[----:B------:R-:W-:Y:S01]  /*1130*/  UMOV UR4, UR10 ;  /* 0x0000000a00047c82 */ /* 0x000fe20008000000 */
[----:B------:R-:W-:Y:S02]  /*1140*/  UMOV UR5, UR11 ;  /* 0x0000000b00057c82 */ /* 0x000fe40008000000 */
[----:B------:R-:W-:-:S02]  /*1150*/  UIADD3 UR21, UPT, UPT, UR23, UR14, URZ ;  /* 0x0000000e17157290 */ /* 0x000fc4000fffe0ff */
[----:B------:R-:W-:-:S03]  /*1160*/  UIMAD.WIDE.U32 UR24, UR6, -0x9c40, UR4 ;  /* 0xffff63c0061878a5 */ /* 0x000fc6000f8e0004 */
[----:B------:R-:W-:Y:S01]  /*1170*/  UMOV UR4, UR8 ;  /* 0x0000000800047c82 */ /* 0x000fe20008000000 */
[----:B------:R-:W-:Y:S01]  /*1180*/  UMOV UR5, UR9 ;  /* 0x0000000900057c82 */ /* 0x000fe20008000000 */
[----:B------:R-:W-:Y:S02]  /*1190*/  UIADD3 UR26, UPT, UPT, UR14, UR25, URZ ;  /* 0x000000190e1a7290 */ /* 0x000fe4000fffe0ff */
[----:B------:R-:W-:Y:S02]  /*11a0*/  UIMAD.WIDE.U32 UR28, UR6, -0x9c40, UR4 ;  /* 0xffff63c0061c78a5 */ /* 0x000fe4000f8e0004 */
[----:B------:R-:W-:Y:S02]  /*11b0*/  UIADD3 UR6, UP0, UPT, UR6, 0x1, URZ ;  /* 0x0000000106067890 */ /* 0x000fe4000ff1e0ff */
[----:B------:R-:W-:Y:S02]  /*11c0*/  UIADD3 UR14, UPT, UPT, UR14, UR29, URZ ;  /* 0x0000001d0e0e7290 */ /* 0x000fe4000fffe0ff */
[----:B------:R-:W-:-:S02]  /*11d0*/  UIADD3.X UR7, UPT, UPT, URZ, UR7, URZ, UP0, !UPT ;  /* 0x00000007ff077290 */ /* 0x000fc400087fe4ff */
[----:B------:R-:W-:Y:S01]  /*11e0*/  ISETP.NE.U32.AND P0, PT, R2, UR6, PT ;  /* 0x0000000602007c0c */ /* 0x000fe2000bf05070 */
[----:B------:R-:W-:Y:S01]  /*11f0*/  UMOV UR4, URZ ;  /* 0x000000ff00047c82 */ /* 0x000fe20008000000 */
[----:B------:R-:W-:Y:S02]  /*1200*/  UMOV UR5, URZ ;  /* 0x000000ff00057c82 */ /* 0x000fe40008000000 */
[----:B0-----:R-:W-:-:S13]  /*1210*/  ISETP.NE.AND.EX P0, PT, RZ, UR7, PT, P0 ;  /* 0x00000007ff007c0c */ /* 0x001fda000bf05300 */
.L_x_4:
[----:B------:R-:W-:Y:S02]  /*1220*/  UIADD3 UR15, UP0, UPT, UR4, UR22, URZ ;  /* 0x00000016040f7290 */ /* 0x000fe4000ff1e0ff */
[----:B------:R-:W-:Y:S02]  /*1230*/  UIADD3 UR19, UP1, UPT, UR4, UR24, URZ ;  /* 0x0000001804137290 */ /* 0x000fe4000ff3e0ff */
[----:B------:R-:W-:Y:S02]  /*1240*/  UIADD3.X UR18, UPT, UPT, UR5, UR21, URZ, UP0, !UPT ;  /* 0x0000001505127290 */ /* 0x000fe400087fe4ff */
[----:B------:R-:W-:Y:S01]  /*1250*/  UIADD3.X UR20, UPT, UPT, UR5, UR26, URZ, UP1, !UPT ;  /* 0x0000001a05147290 */ /* 0x000fe20008ffe4ff */
[----:B------:R-:W-:Y:S02]  /*1260*/  IMAD.U32 R8, RZ, RZ, UR15 ;  /* 0x0000000fff087e24 */ /* 0x000fe4000f8e00ff */
[----:B------:R-:W-:Y:S02]  /*1270*/  IMAD.U32 R6, RZ, RZ, UR19 ;  /* 0x00000013ff067e24 */ /* 0x000fe4000f8e00ff */
[----:B------:R-:W-:Y:S01]  /*1280*/  IMAD.U32 R9, RZ, RZ, UR18 ;  /* 0x00000012ff097e24 */ /* 0x000fe2000f8e00ff */
[----:B------:R-:W-:-:S04]  /*1290*/  MOV R7, UR20 ;  /* 0x0000001400077c02 */ /* 0x000fc80008000f00 */
[----:B0-----:R-:W2:Y:S04]  /*12a0*/  LDG.E.64 R10, desc[UR16][R8.64+-0x38] ;  /* 0xffffc810080a7981 */ /* 0x001ea8000c1e1b00 */
[----:B------:R-:W2:Y:S01]  /*12b0*/  LDG.E.64 R12, desc[UR16][R6.64+-0x38] ;  /* 0xffffc810060c7981 */ /* 0x000ea2000c1e1b00 */
[----:B------:R-:W-:-:S04]  /*12c0*/  UIADD3 UR15, UP0, UPT, UR4, UR28, URZ ;  /* 0x0000001c040f7290 */ /* 0x000fc8000ff1e0ff */
[----:B------:R-:W-:Y:S02]  /*12d0*/  UIADD3.X UR18, UPT, UPT, UR5, UR14, URZ, UP0, !UPT ;  /* 0x0000000e05127290 */ /* 0x000fe400087fe4ff */
[----:B------:R-:W-:-:S04]  /*12e0*/  IMAD.U32 R4, RZ, RZ, UR15 ;  /* 0x0000000fff047e24 */ /* 0x000fc8000f8e00ff */
[----:B------:R-:W-:Y:S01]  /*12f0*/  IMAD.U32 R5, RZ, RZ, UR18 ;  /* 0x00000012ff057e24 */ /* 0x000fe2000f8e00ff */
        /* <DEDUP_REMOVED lines=164> */
[----:B------:R-:W-:Y:S05]  /*1d40*/  EXIT ;  /* 0x000000000000794d */ /* 0x000fea0003800000 */
.L_x_6:
[----:B------:R-:W-:-:S00]  /*1d50*/  BRA `(.L_x_6) ;  /* 0xfffffffc00fc7947 */ /* 0x000fc0000383ffff */
[----:B------:R-:W-:-:S00]  /*1d60*/  NOP ;  /* 0x0000000000007918 */ /* 0x000fc00000000000 */
        /* <DEDUP_REMOVED lines=9> */
.L_x_7:


//--------------------- .nv.shared.reserved.0     --------------------------
	.section	.nv.shared.reserved.0,"aw",@nobits
	.weak		__nv_reservedSMEM_offset_0_alias
	.size		__nv_reservedSMEM_offset_0_alias, 0, 64
	.other		__nv_reservedSMEM_offset_0_alias,@"STO_CUDA_RESERVED_SHARED STV_DEFAULT"
__nv_reservedSMEM_offset_0_alias:
	.zero		0
	.zero		64


//--------------------- .nv.constant0._Z10matrix_addPdS_S_PiS0_ --------------------------
	.section	.nv.constant0._Z10matrix_addPdS_S_PiS0_,"a",@progbits
	.sectionflags	@""
	.align	4
.nv.constant0._Z10matrix_addPdS_S_PiS0_:
	.zero		936


//--------------------- SYMBOLS --------------------------

	.type		.nv.reservedSmem.offset0,@object
	.size		.nv.reservedSmem.offset0,0x4
